//
// Generated by NVIDIA NVVM Compiler
//
// Compiler Build ID: CL-36424714
// Cuda compilation tools, release 13.0, V13.0.88
// Based on NVVM 20.0.0
//

.version 9.0
.target sm_100
.address_size 64

	// .globl	_Z3fooPKcPmPi
// _ZZ3fooPKcPmPiE7s_array has been demoted

.visible .entry _Z3fooPKcPmPi(
	.param .u64 .ptr .align 1 _Z3fooPKcPmPi_param_0,
	.param .u64 .ptr .align 1 _Z3fooPKcPmPi_param_1,
	.param .u64 .ptr .align 1 _Z3fooPKcPmPi_param_2
)
{
	.reg .pred 	%p<13>;
	.reg .b16 	%rs<14>;
	.reg .b32 	%r<13>;
	.reg .b64 	%rd<21>;
	// demoted variable
	.shared .align 1 .b8 _ZZ3fooPKcPmPiE7s_array[257];
	ld.param.u64 	%rd5, [_Z3fooPKcPmPi_param_0];
	ld.param.u64 	%rd6, [_Z3fooPKcPmPi_param_1];
	ld.param.u64 	%rd7, [_Z3fooPKcPmPi_param_2];
	cvta.to.global.u64 	%rd1, %rd6;
	cvta.to.global.u64 	%rd2, %rd7;
	cvta.to.global.u64 	%rd8, %rd5;
	mov.u32 	%r3, %ctaid.x;
	mov.u32 	%r4, %ntid.x;
	mov.u32 	%r1, %tid.x;
	mad.lo.s32 	%r5, %r3, %r4, %r1;
	shl.b32 	%r6, %r5, 1;
	cvt.u64.u32 	%rd3, %r6;
	shl.b32 	%r7, %r1, 1;
	add.s64 	%rd4, %rd8, %rd3;
	ld.global.u16 	%rs1, [%rd4];
	mov.u32 	%r8, _ZZ3fooPKcPmPiE7s_array;
	add.s32 	%r2, %r8, %r7;
	st.shared.u16 	[%r2], %rs1;
	setp.ne.s32 	%p1, %r1, 127;
	@%p1 bra 	$L__BB0_2;
	ld.global.u8 	%rs2, [%rd4+2];
	st.shared.u8 	[_ZZ3fooPKcPmPiE7s_array+256], %rs2;
$L__BB0_2:
	bar.sync 	0;
	setp.ne.s32 	%p2, %r1, 0;
	@%p2 bra 	$L__BB0_7;
	ld.shared.u8 	%rs6, [_ZZ3fooPKcPmPiE7s_array];
	setp.ne.s16 	%p7, %rs6, 13;
	ld.shared.u8 	%rs7, [_ZZ3fooPKcPmPiE7s_array+1];
	setp.ne.s16 	%p8, %rs7, 10;
	or.pred  	%p9, %p7, %p8;
	@%p9 bra 	$L__BB0_5;
	atom.global.add.u32 	%r11, [%rd2], 1;
	add.s64 	%rd15, %rd3, 2;
	mul.wide.s32 	%rd16, %r11, 8;
	add.s64 	%rd17, %rd1, %rd16;
	st.global.u64 	[%rd17], %rd15;
$L__BB0_5:
	ld.shared.u8 	%rs10, [_ZZ3fooPKcPmPiE7s_array+255];
	setp.ne.s16 	%p10, %rs10, 13;
	ld.shared.u8 	%rs11, [_ZZ3fooPKcPmPiE7s_array+256];
	setp.ne.s16 	%p11, %rs11, 10;
	or.pred  	%p12, %p10, %p11;
	@%p12 bra 	$L__BB0_13;
	atom.global.add.u32 	%r12, [%rd2], 1;
	add.s64 	%rd18, %rd3, 257;
	mul.wide.s32 	%rd19, %r12, 8;
	add.s64 	%rd20, %rd1, %rd19;
	st.global.u64 	[%rd20], %rd18;
	bra.uni 	$L__BB0_13;
$L__BB0_7:
	ld.shared.u8 	%rs3, [%r2];
	setp.eq.s16 	%p3, %rs3, 10;
	@%p3 bra 	$L__BB0_11;
	setp.ne.s16 	%p4, %rs3, 13;
	@%p4 bra 	$L__BB0_13;
	ld.shared.u8 	%rs5, [%r2+1];
	setp.ne.s16 	%p6, %rs5, 10;
	@%p6 bra 	$L__BB0_13;
	atom.global.add.u32 	%r10, [%rd2], 1;
	add.s64 	%rd12, %rd3, 2;
	mul.wide.s32 	%rd13, %r10, 8;
	add.s64 	%rd14, %rd1, %rd13;
	st.global.u64 	[%rd14], %rd12;
	bra.uni 	$L__BB0_13;
$L__BB0_11:
	ld.shared.u8 	%rs4, [%r2+-1];
	setp.ne.s16 	%p5, %rs4, 13;
	@%p5 bra 	$L__BB0_13;
	atom.global.add.u32 	%r9, [%rd2], 1;
	add.s64 	%rd9, %rd3, 1;
	mul.wide.s32 	%rd10, %r9, 8;
	add.s64 	%rd11, %rd1, %rd10;
	st.global.u64 	[%rd11], %rd9;
$L__BB0_13:
	ret;

}


// ===== COMPILED SASS (sm_100) =====

	.target	sm_100

	.elftype	@"ET_EXEC"


//--------------------- .note.nv.tkinfo           --------------------------
	.section	.note.nv.tkinfo,"",@"SHT_NOTE"
	.sectionflags	@"SHF_NOTE_NV_TKINFO"
	.tkinfo
        /*0018*/ 	.word	0x00000002
        /*0030*/ 	.string	""
        /*0030*/ 	.string	"ptxas"
        /*0030*/ 	.string	"Cuda compilation tools, release 13.0, V13.0.88"
        /*0030*/ 	.string	"Build cuda_13.0.r13.0/compiler.36424714_0"
        /*0030*/ 	.string	"-arch sm_100 -m 64 "



//--------------------- .note.nv.cuinfo           --------------------------
	.section	.note.nv.cuinfo,"",@"SHT_NOTE"
	.sectionflags	@"SHF_NOTE_NV_CUINFO"
        /*0018*/ 	.short	0x0002
        /*001a*/ 	.short	0x0064
        /*001c*/ 	.short	0x0082
	.zero		2


//--------------------- .nv.info                  --------------------------
	.section	.nv.info,"",@"SHT_CUDA_INFO"
	.align	4


	//----- nvinfo : EIATTR_REGCOUNT
	.align		4
        /*0000*/ 	.byte	0x04, 0x2f
        /*0002*/ 	.short	(.L_1 - .L_0)
	.align		4
.L_0:
        /*0004*/ 	.word	index@(_Z3fooPKcPmPi)
        /*0008*/ 	.word	0x0000000c


	//----- nvinfo : EIATTR_FRAME_SIZE
	.align		4
.L_1:
        /*000c*/ 	.byte	0x04, 0x11
        /*000e*/ 	.short	(.L_3 - .L_2)
	.align		4
.L_2:
        /*0010*/ 	.word	index@(_Z3fooPKcPmPi)
        /*0014*/ 	.word	0x00000000


	//----- nvinfo : EIATTR_MIN_STACK_SIZE
	.align		4
.L_3:
        /*0018*/ 	.byte	0x04, 0x12
        /*001a*/ 	.short	(.L_5 - .L_4)
	.align		4
.L_4:
        /*001c*/ 	.word	index@(_Z3fooPKcPmPi)
        /*0020*/ 	.word	0x00000000
.L_5:


//--------------------- .nv.compat                --------------------------
	.section	.nv.compat,"",@"SHT_CUDA_COMPAT_INFO"
	.align	4
        /*0000*/ 	.byte	0x02, 0x09, 0x00, 0x00, 0x02, 0x02, 0x01, 0x00, 0x02, 0x05, 0x05, 0x00, 0x03, 0x07, 0x01, 0x01
        /*0010*/ 	.byte	0x02, 0x03, 0x00, 0x00, 0x02, 0x06, 0x01, 0x00, 0x04, 0x0b, 0x08, 0x00, 0x09, 0x00, 0x00, 0x00
        /*0020*/ 	.byte	0x00, 0x00, 0x00, 0x00


//--------------------- .nv.info._Z3fooPKcPmPi    --------------------------
	.section	.nv.info._Z3fooPKcPmPi,"",@"SHT_CUDA_INFO"
	.sectionflags	@""
	.align	4


	//----- nvinfo : EIATTR_CUDA_API_VERSION
	.align		4
        /*0000*/ 	.byte	0x04, 0x37
        /*0002*/ 	.short	(.L_7 - .L_6)
.L_6:
        /*0004*/ 	.word	0x00000082


	//----- nvinfo : EIATTR_KPARAM_INFO
	.align		4
.L_7:
        /*0008*/ 	.byte	0x04, 0x17
        /*000a*/ 	.short	(.L_9 - .L_8)
.L_8:
        /*000c*/ 	.word	0x00000000
        /*0010*/ 	.short	0x0002
        /*0012*/ 	.short	0x0010
        /*0014*/ 	.byte	0x00, 0xf5, 0x21, 0x00


	//----- nvinfo : EIATTR_KPARAM_INFO
	.align		4
.L_9:
        /*0018*/ 	.byte	0x04, 0x17
        /*001a*/ 	.short	(.L_11 - .L_10)
.L_10:
        /*001c*/ 	.word	0x00000000
        /*0020*/ 	.short	0x0001
        /*0022*/ 	.short	0x0008
        /*0024*/ 	.byte	0x00, 0xf5, 0x21, 0x00


	//----- nvinfo : EIATTR_KPARAM_INFO
	.align		4
.L_11:
        /*0028*/ 	.byte	0x04, 0x17
        /*002a*/ 	.short	(.L_13 - .L_12)
.L_12:
        /*002c*/ 	.word	0x00000000
        /*0030*/ 	.short	0x0000
        /*0032*/ 	.short	0x0000
        /*0034*/ 	.byte	0x00, 0xf5, 0x21, 0x00


	//----- nvinfo : EIATTR_SPARSE_MMA_MASK
	.align		4
.L_13:
        /*0038*/ 	.byte	0x03, 0x50
        /*003a*/ 	.short	0x0000


	//----- nvinfo : EIATTR_MAXREG_COUNT
	.align		4
        /*003c*/ 	.byte	0x03, 0x1b
        /*003e*/ 	.short	0x00ff


	//----- nvinfo : EIATTR_NUM_BARRIERS
	.align		4
        /*0040*/ 	.byte	0x02, 0x4c
        /*0042*/ 	.byte	0x01
	.zero		1


	//----- nvinfo : EIATTR_MERCURY_ISA_VERSION
	.align		4
        /*0044*/ 	.byte	0x03, 0x5f
        /*0046*/ 	.short	0x0101


	//----- nvinfo : EIATTR_VRC_CTA_INIT_COUNT
	.align		4
        /*0048*/ 	.byte	0x02, 0x4a
	.zero		1
	.zero		1


	//----- nvinfo : EIATTR_EXIT_INSTR_OFFSETS
	.align		4
        /*004c*/ 	.byte	0x04, 0x1c
        /*004e*/ 	.short	(.L_15 - .L_14)


	//   ....[0]....
.L_14:
        /*0050*/ 	.word	0x00000270


	//   ....[1]....
        /*0054*/ 	.word	0x00000300


	//   ....[2]....
        /*0058*/ 	.word	0x00000350


	//   ....[3]....
        /*005c*/ 	.word	0x00000380


	//   ....[4]....
        /*0060*/ 	.word	0x00000410


	//   ....[5]....
        /*0064*/ 	.word	0x00000440


	//   ....[6]....
        /*0068*/ 	.word	0x000004d0


	//----- nvinfo : EIATTR_CRS_STACK_SIZE
	.align		4
.L_15:
        /*006c*/ 	.byte	0x04, 0x1e
        /*006e*/ 	.short	(.L_17 - .L_16)
.L_16:
        /*0070*/ 	.word	0x00000000


	//----- nvinfo : EIATTR_CBANK_PARAM_SIZE
	.align		4
.L_17:
        /*0074*/ 	.byte	0x03, 0x19
        /*0076*/ 	.short	0x0018


	//----- nvinfo : EIATTR_PARAM_CBANK
	.align		4
        /*0078*/ 	.byte	0x04, 0x0a
        /*007a*/ 	.short	(.L_19 - .L_18)
	.align		4
.L_18:
        /*007c*/ 	.word	index@(.nv.constant0._Z3fooPKcPmPi)
        /*0080*/ 	.short	0x0380
        /*0082*/ 	.short	0x0018


	//----- nvinfo : EIATTR_SW_WAR
	.align		4
.L_19:
        /*0084*/ 	.byte	0x04, 0x36
        /*0086*/ 	.short	(.L_21 - .L_20)
.L_20:
        /*0088*/ 	.word	0x00000008
.L_21:


//--------------------- .nv.callgraph             --------------------------
	.section	.nv.callgraph,"",@"SHT_CUDA_CALLGRAPH"
	.align	4
	.sectionentsize	8
	.align		4
        /*0000*/ 	.word	0x00000000
	.align		4
        /*0004*/ 	.word	0xffffffff
	.align		4
        /*0008*/ 	.word	0x00000000
	.align		4
        /*000c*/ 	.word	0xfffffffe
	.align		4
        /*0010*/ 	.word	0x00000000
	.align		4
        /*0014*/ 	.word	0xfffffffd
	.align		4
        /*0018*/ 	.word	0x00000000
	.align		4
        /*001c*/ 	.word	0xfffffffc


//--------------------- .text._Z3fooPKcPmPi       --------------------------
	.section	.text._Z3fooPKcPmPi,"ax",@progbits
	.align	128
        .global         _Z3fooPKcPmPi
        .type           _Z3fooPKcPmPi,@function
        .size           _Z3fooPKcPmPi,(.L_x_4 - _Z3fooPKcPmPi)
        .other          _Z3fooPKcPmPi,@"STO_CUDA_ENTRY STV_DEFAULT"
_Z3fooPKcPmPi:
.text._Z3fooPKcPmPi:
[----:B------:R-:W-:Y:S01]  /*0000*/  LDC R1, c[0x0][0x37c] ;  /* 0x0000df00ff017b82 */ /* 0x000fe20000000800 */
[----:B------:R-:W0:Y:S07]  /*0010*/  S2R R7, SR_TID.X ;  /* 0x0000000000077919 */ /* 0x000e2e0000002100 */
[----:B------:R-:W1:Y:S01]  /*0020*/  S2UR UR4, SR_CTAID.X ;  /* 0x00000000000479c3 */ /* 0x000e620000002500 */
[----:B------:R-:W2:Y:S01]  /*0030*/  LDCU.64 UR8, c[0x0][0x380] ;  /* 0x00007000ff0877ac */ /* 0x000ea20008000a00 */
[----:B------:R-:W3:Y:S06]  /*0040*/  LDCU.64 UR6, c[0x0][0x358] ;  /* 0x00006b00ff0677ac */ /* 0x000eec0008000a00 */
[----:B------:R-:W1:Y:S01]  /*0050*/  LDC R0, c[0x0][0x360] ;  /* 0x0000d800ff007b82 */ /* 0x000e620000000800 */
[----:B0-----:R-:W-:Y:S01]  /*0060*/  ISETP.NE.AND P0, PT, R7, 0x7f, PT ;  /* 0x0000007f0700780c */ /* 0x001fe20003f05270 */
[----:B-1----:R-:W-:-:S04]  /*0070*/  IMAD R0, R0, UR4, R7 ;  /* 0x0000000400007c24 */ /* 0x002fc8000f8e0207 */
[----:B------:R-:W-:-:S05]  /*0080*/  IMAD.SHL.U32 R0, R0, 0x2, RZ ;  /* 0x0000000200007824 */ /* 0x000fca00078e00ff */
[----:B--2---:R-:W-:-:S05]  /*0090*/  IADD3 R2, P1, PT, R0, UR8, RZ ;  /* 0x0000000800027c10 */ /* 0x004fca000ff3e0ff */
[----:B------:R-:W-:-:S05]  /*00a0*/  IMAD.X R3, RZ, RZ, UR9, P1 ;  /* 0x00000009ff037e24 */ /* 0x000fca00088e06ff */
[----:B---3--:R-:W2:Y:S04]  /*00b0*/  LDG.E.U16 R4, desc[UR6][R2.64] ;  /* 0x0000000602047981 */ /* 0x008ea8000c1e1500 */
[----:B------:R-:W3:Y:S01]  /*00c0*/  @!P0 LDG.E.U8 R6, desc[UR6][R2.64+0x2] ;  /* 0x0000020602068981 */ /* 0x000ee2000c1e1100 */
[----:B------:R-:W0:Y:S01]  /*00d0*/  S2UR UR5, SR_CgaCtaId ;  /* 0x00000000000579c3 */ /* 0x000e220000008800 */
[----:B------:R-:W-:Y:S02]  /*00e0*/  UMOV UR4, 0x400 ;  /* 0x0000040000047882 */ /* 0x000fe40000000000 */
[----:B0-----:R-:W-:-:S06]  /*00f0*/  ULEA UR4, UR5, UR4, 0x18 ;  /* 0x0000000405047291 */ /* 0x001fcc000f8ec0ff */
[----:B------:R-:W-:-:S05]  /*0100*/  LEA R5, R7, UR4, 0x1 ;  /* 0x0000000407057c11 */ /* 0x000fca000f8e08ff */
[----:B--2---:R0:W-:Y:S04]  /*0110*/  STS.U16 [R5], R4 ;  /* 0x0000000405007388 */ /* 0x0041e80000000400 */
[----:B---3--:R0:W-:Y:S01]  /*0120*/  @!P0 STS.U8 [UR4+0x100], R6 ;  /* 0x00010006ff008988 */ /* 0x0081e20008000004 */
[----:B------:R-:W-:Y:S01]  /*0130*/  BAR.SYNC.DEFER_BLOCKING 0x0 ;  /* 0x0000000000007b1d */ /* 0x000fe20000010000 */
[----:B------:R-:W-:-:S13]  /*0140*/  ISETP.NE.AND P0, PT, R7, RZ, PT ;  /* 0x000000ff0700720c */ /* 0x000fda0003f05270 */
[----:B0-----:R-:W-:Y:S05]  /*0150*/  @P0 BRA `(.L_x_0) ;  /* 0x00000000006c0947 */ /* 0x001fea0003800000 */
[----:B------:R-:W0:Y:S04]  /*0160*/  LDS.U8 R3, [UR4+0x1] ;  /* 0x00000104ff037984 */ /* 0x000e280008000000 */
[----:B------:R-:W1:Y:S04]  /*0170*/  LDS.U8 R2, [UR4] ;  /* 0x00000004ff027984 */ /* 0x000e680008000000 */
[----:B------:R-:W2:Y:S04]  /*0180*/  LDS.U8 R5, [UR4+0x100] ;  /* 0x00010004ff057984 */ /* 0x000ea80008000000 */
[----:B------:R-:W3:Y:S01]  /*0190*/  LDS.U8 R4, [UR4+0xff] ;  /* 0x0000ff04ff047984 */ /* 0x000ee20008000000 */
[----:B0-----:R-:W-:-:S04]  /*01a0*/  ISETP.NE.AND P0, PT, R3, 0xa, PT ;  /* 0x0000000a0300780c */ /* 0x001fc80003f05270 */
[----:B-1----:R-:W-:Y:S02]  /*01b0*/  ISETP.NE.OR P0, PT, R2, 0xd, P0 ;  /* 0x0000000d0200780c */ /* 0x002fe40000705670 */
[----:B--2---:R-:W-:-:S04]  /*01c0*/  ISETP.NE.AND P1, PT, R5, 0xa, PT ;  /* 0x0000000a0500780c */ /* 0x004fc80003f25270 */
[----:B---3--:R-:W-:-:S07]  /*01d0*/  ISETP.NE.OR P1, PT, R4, 0xd, P1 ;  /* 0x0000000d0400780c */ /* 0x008fce0000f25670 */
[----:B------:R-:W-:Y:S06]  /*01e0*/  @P0 BRA `(.L_x_1) ;  /* 0x0000000000200947 */ /* 0x000fec0003800000 */
[----:B------:R-:W0:Y:S01]  /*01f0*/  LDC.64 R2, c[0x0][0x390] ;  /* 0x0000e400ff027b82 */ /* 0x000e220000000a00 */
[----:B------:R-:W-:-:S07]  /*0200*/  IMAD.MOV.U32 R9, RZ, RZ, 0x1 ;  /* 0x00000001ff097424 */ /* 0x000fce00078e00ff */
[----:B------:R-:W1:Y:S01]  /*0210*/  LDC.64 R4, c[0x0][0x388] ;  /* 0x0000e200ff047b82 */ /* 0x000e620000000a00 */
[----:B0-----:R-:W1:Y:S01]  /*0220*/  ATOMG.E.ADD.STRONG.GPU PT, R3, desc[UR6][R2.64], R9 ;  /* 0x80000009020379a8 */ /* 0x001e6200081ef106 */
[----:B------:R-:W-:-:S05]  /*0230*/  IADD3 R6, P0, PT, R0, 0x2, RZ ;  /* 0x0000000200067810 */ /* 0x000fca0007f1e0ff */
[----:B------:R-:W-:Y:S02]  /*0240*/  IMAD.X R7, RZ, RZ, RZ, P0 ;  /* 0x000000ffff077224 */ /* 0x000fe400000e06ff */
[----:B-1----:R-:W-:-:S05]  /*0250*/  IMAD.WIDE R4, R3, 0x8, R4 ;  /* 0x0000000803047825 */ /* 0x002fca00078e0204 */
[----:B------:R0:W-:Y:S02]  /*0260*/  STG.E.64 desc[UR6][R4.64], R6 ;  /* 0x0000000604007986 */ /* 0x0001e4000c101b06 */
.L_x_1:
[----:B------:R-:W-:Y:S05]  /*0270*/  @P1 EXIT ;  /* 0x000000000000194d */ /* 0x000fea0003800000 */
[----:B0-----:R-:W0:Y:S01]  /*0280*/  LDC.64 R6, c[0x0][0x390] ;  /* 0x0000e400ff067b82 */ /* 0x001e220000000a00 */
[----:B------:R-:W-:-:S07]  /*0290*/  IMAD.MOV.U32 R9, RZ, RZ, 0x1 ;  /* 0x00000001ff097424 */ /* 0x000fce00078e00ff */
[----:B------:R-:W1:Y:S01]  /*02a0*/  LDC.64 R2, c[0x0][0x388] ;  /* 0x0000e200ff027b82 */ /* 0x000e620000000a00 */
[----:B0-----:R-:W1:Y:S01]  /*02b0*/  ATOMG.E.ADD.STRONG.GPU PT, R7, desc[UR6][R6.64], R9 ;  /* 0x80000009060779a8 */ /* 0x001e6200081ef106 */
[----:B------:R-:W-:-:S05]  /*02c0*/  IADD3 R4, P0, PT, R0, 0x101, RZ ;  /* 0x0000010100047810 */ /* 0x000fca0007f1e0ff */
[----:B------:R-:W-:Y:S02]  /*02d0*/  IMAD.X R5, RZ, RZ, RZ, P0 ;  /* 0x000000ffff057224 */ /* 0x000fe400000e06ff */
[----:B-1----:R-:W-:-:S05]  /*02e0*/  IMAD.WIDE R2, R7, 0x8, R2 ;  /* 0x0000000807027825 */ /* 0x002fca00078e0202 */
[----:B------:R-:W-:Y:S01]  /*02f0*/  STG.E.64 desc[UR6][R2.64], R4 ;  /* 0x0000000402007986 */ /* 0x000fe2000c101b06 */
[----:B------:R-:W-:Y:S05]  /*0300*/  EXIT ;  /* 0x000000000000794d */ /* 0x000fea0003800000 */
.L_x_0:
[----:B------:R-:W0:Y:S02]  /*0310*/  LDS.U8 R2, [R5] ;  /* 0x0000000005027984 */ /* 0x000e240000000000 */
[----:B0-----:R-:W-:-:S13]  /*0320*/  ISETP.NE.AND P0, PT, R2, 0xa, PT ;  /* 0x0000000a0200780c */ /* 0x001fda0003f05270 */
[----:B------:R-:W-:Y:S05]  /*0330*/  @!P0 BRA `(.L_x_2) ;  /* 0x0000000000388947 */ /* 0x000fea0003800000 */
[----:B------:R-:W-:-:S13]  /*0340*/  ISETP.NE.AND P0, PT, R2, 0xd, PT ;  /* 0x0000000d0200780c */ /* 0x000fda0003f05270 */
[----:B------:R-:W-:Y:S05]  /*0350*/  @P0 EXIT ;  /* 0x000000000000094d */ /* 0x000fea0003800000 */
[----:B------:R-:W0:Y:S02]  /*0360*/  LDS.U8 R5, [R5+0x1] ;  /* 0x0000010005057984 */ /* 0x000e240000000000 */
[----:B0-----:R-:W-:-:S13]  /*0370*/  ISETP.NE.AND P0, PT, R5, 0xa, PT ;  /* 0x0000000a0500780c */ /* 0x001fda0003f05270 */
[----:B------:R-:W-:Y:S05]  /*0380*/  @P0 EXIT ;  /* 0x000000000000094d */ /* 0x000fea0003800000 */
[----:B------:R-:W0:Y:S01]  /*0390*/  LDC.64 R4, c[0x0][0x390] ;  /* 0x0000e400ff047b82 */ /* 0x000e220000000a00 */
        /* <DEDUP_REMOVED lines=8> */
.L_x_2:
[----:B------:R-:W0:Y:S02]  /*0420*/  LDS.U8 R5, [R5+-0x1] ;  /* 0xffffff0005057984 */ /* 0x000e240000000000 */
        /* <DEDUP_REMOVED lines=11> */
.L_x_3:
[----:B------:R-:W-:-:S00]  /*04e0*/  BRA `(.L_x_3) ;  /* 0xfffffffc00fc7947 */ /* 0x000fc0000383ffff */
[----:B------:R-:W-:-:S00]  /*04f0*/  NOP ;  /* 0x0000000000007918 */ /* 0x000fc00000000000 */
        /* <DEDUP_REMOVED lines=8> */
.L_x_4:


//--------------------- .nv.shared._Z3fooPKcPmPi  --------------------------
	.section	.nv.shared._Z3fooPKcPmPi,"aw",@nobits
	.sectionflags	@""
.nv.shared._Z3fooPKcPmPi:
	.zero		1281


//--------------------- .nv.shared.reserved.0     --------------------------
	.section	.nv.shared.reserved.0,"aw",@nobits
	.weak		__nv_reservedSMEM_offset_0_alias
	.size		__nv_reservedSMEM_offset_0_alias, 0, 64
	.other		__nv_reservedSMEM_offset_0_alias,@"STO_CUDA_RESERVED_SHARED STV_DEFAULT"
__nv_reservedSMEM_offset_0_alias:
	.zero		0
	.zero		64


//--------------------- .nv.constant0._Z3fooPKcPmPi --------------------------
	.section	.nv.constant0._Z3fooPKcPmPi,"a",@progbits
	.sectionflags	@""
	.align	4
.nv.constant0._Z3fooPKcPmPi:
	.zero		920


//--------------------- SYMBOLS --------------------------

	.type		.nv.reservedSmem.offset0,@object
	.size		.nv.reservedSmem.offset0,0x4
	.type		.nv.reservedSmem.cap,@object
	.size		.nv.reservedSmem.cap,0x4
